//
// Generated by NVIDIA NVVM Compiler
//
// Compiler Build ID: CL-36424714
// Cuda compilation tools, release 13.0, V13.0.88
// Based on NVVM 20.0.0
//

.version 9.0
.target sm_100
.address_size 64

	// .globl	_Z5hellov
.extern .func  (.param .b32 func_retval0) vprintf
(
	.param .b64 vprintf_param_0,
	.param .b64 vprintf_param_1
)
;
.global .align 1 .b8 $str[32] = {72, 101, 108, 108, 111, 32, 102, 114, 111, 109, 32, 98, 108, 111, 99, 107, 32, 37, 100, 44, 32, 116, 104, 114, 101, 97, 100, 32, 37, 100, 10};

.visible .entry _Z5hellov()
{
	.local .align 8 .b8 	__local_depot0[8];
	.reg .b64 	%SP;
	.reg .b64 	%SPL;
	.reg .b32 	%r<5>;
	.reg .b64 	%rd<5>;

	mov.u64 	%SPL, __local_depot0;
	cvta.local.u64 	%SP, %SPL;
	add.u64 	%rd1, %SP, 0;
	add.u64 	%rd2, %SPL, 0;
	mov.u32 	%r1, %ctaid.x;
	mov.u32 	%r2, %tid.x;
	st.local.v2.u32 	[%rd2], {%r1, %r2};
	mov.u64 	%rd3, $str;
	cvta.global.u64 	%rd4, %rd3;
	{ // callseq 0, 0
	.param .b64 param0;
	st.param.b64 	[param0], %rd4;
	.param .b64 param1;
	st.param.b64 	[param1], %rd1;
	.param .b32 retval0;
	call.uni (retval0), 
	vprintf, 
	(
	param0, 
	param1
	);
	ld.param.b32 	%r3, [retval0];
	} // callseq 0
	ret;

}


// ===== COMPILED SASS (sm_100) =====

	.target	sm_100

	.elftype	@"ET_EXEC"


//--------------------- .note.nv.tkinfo           --------------------------
	.section	.note.nv.tkinfo,"",@"SHT_NOTE"
	.sectionflags	@"SHF_NOTE_NV_TKINFO"
	.tkinfo
        /*0018*/ 	.word	0x00000002
        /*0030*/ 	.string	""
        /*0030*/ 	.string	"ptxas"
        /*0030*/ 	.string	"Cuda compilation tools, release 13.0, V13.0.88"
        /*0030*/ 	.string	"Build cuda_13.0.r13.0/compiler.36424714_0"
        /*0030*/ 	.string	"-arch sm_100 -m 64 "



//--------------------- .note.nv.cuinfo           --------------------------
	.section	.note.nv.cuinfo,"",@"SHT_NOTE"
	.sectionflags	@"SHF_NOTE_NV_CUINFO"
        /*0018*/ 	.short	0x0002
        /*001a*/ 	.short	0x0064
        /*001c*/ 	.short	0x0082
	.zero		2


//--------------------- .nv.info                  --------------------------
	.section	.nv.info,"",@"SHT_CUDA_INFO"
	.align	4


	//----- nvinfo : EIATTR_REGCOUNT
	.align		4
        /*0000*/ 	.byte	0x04, 0x2f
        /*0002*/ 	.short	(.L_2 - .L_1)
	.align		4
.L_1:
        /*0004*/ 	.word	index@(_Z5hellov)
        /*0008*/ 	.word	0x00000018


	//----- nvinfo : EIATTR_FRAME_SIZE
	.align		4
.L_2:
        /*000c*/ 	.byte	0x04, 0x11
        /*000e*/ 	.short	(.L_4 - .L_3)
	.align		4
.L_3:
        /*0010*/ 	.word	index@(_Z5hellov)
        /*0014*/ 	.word	0x00000008


	//----- nvinfo : EIATTR_MIN_STACK_SIZE
	.align		4
.L_4:
        /*0018*/ 	.byte	0x04, 0x12
        /*001a*/ 	.short	(.L_6 - .L_5)
	.align		4
.L_5:
        /*001c*/ 	.word	index@(_Z5hellov)
        /*0020*/ 	.word	0x00000008
.L_6:


//--------------------- .nv.compat                --------------------------
	.section	.nv.compat,"",@"SHT_CUDA_COMPAT_INFO"
	.align	4
        /*0000*/ 	.byte	0x02, 0x09, 0x00, 0x00, 0x02, 0x02, 0x01, 0x00, 0x02, 0x05, 0x05, 0x00, 0x03, 0x07, 0x01, 0x01
        /*0010*/ 	.byte	0x02, 0x03, 0x00, 0x00, 0x02, 0x06, 0x01, 0x00, 0x04, 0x0b, 0x08, 0x00, 0x09, 0x00, 0x00, 0x00
        /*0020*/ 	.byte	0x00, 0x00, 0x00, 0x00


//--------------------- .nv.info._Z5hellov        --------------------------
	.section	.nv.info._Z5hellov,"",@"SHT_CUDA_INFO"
	.sectionflags	@""
	.align	4


	//----- nvinfo : EIATTR_CUDA_API_VERSION
	.align		4
        /*0000*/ 	.byte	0x04, 0x37
        /*0002*/ 	.short	(.L_8 - .L_7)
.L_7:
        /*0004*/ 	.word	0x00000082


	//----- nvinfo : EIATTR_SPARSE_MMA_MASK
	.align		4
.L_8:
        /*0008*/ 	.byte	0x03, 0x50
        /*000a*/ 	.short	0x0000


	//----- nvinfo : EIATTR_MAXREG_COUNT
	.align		4
        /*000c*/ 	.byte	0x03, 0x1b
        /*000e*/ 	.short	0x00ff


	//----- nvinfo : EIATTR_EXTERNS
	.align		4
        /*0010*/ 	.byte	0x04, 0x0f
        /*0012*/ 	.short	(.L_10 - .L_9)


	//   ....[0]....
	.align		4
.L_9:
        /*0014*/ 	.word	index@(vprintf)


	//----- nvinfo : EIATTR_MERCURY_ISA_VERSION
	.align		4
.L_10:
        /*0018*/ 	.byte	0x03, 0x5f
        /*001a*/ 	.short	0x0101


	//----- nvinfo : EIATTR_VRC_CTA_INIT_COUNT
	.align		4
        /*001c*/ 	.byte	0x02, 0x4a
	.zero		1
	.zero		1


	//----- nvinfo : EIATTR_SYSCALL_OFFSETS
	.align		4
        /*0020*/ 	.byte	0x04, 0x46
        /*0022*/ 	.short	(.L_12 - .L_11)


	//   ....[0]....
.L_11:
        /*0024*/ 	.word	0x000000f0


	//----- nvinfo : EIATTR_EXIT_INSTR_OFFSETS
	.align		4
.L_12:
        /*0028*/ 	.byte	0x04, 0x1c
        /*002a*/ 	.short	(.L_14 - .L_13)


	//   ....[0]....
.L_13:
        /*002c*/ 	.word	0x00000100


	//----- nvinfo : EIATTR_SW_WAR
	.align		4
.L_14:
        /*0030*/ 	.byte	0x04, 0x36
        /*0032*/ 	.short	(.L_16 - .L_15)
.L_15:
        /*0034*/ 	.word	0x00000008
.L_16:


//--------------------- .nv.callgraph             --------------------------
	.section	.nv.callgraph,"",@"SHT_CUDA_CALLGRAPH"
	.align	4
	.sectionentsize	8
	.align		4
        /*0000*/ 	.word	0x00000000
	.align		4
        /*0004*/ 	.word	0xffffffff
	.align		4
        /*0008*/ 	.word	index@(_Z5hellov)
	.align		4
        /*000c*/ 	.word	index@(vprintf)
	.align		4
        /*0010*/ 	.word	0x00000000
	.align		4
        /*0014*/ 	.word	0xfffffffe
	.align		4
        /*0018*/ 	.word	0x00000000
	.align		4
        /*001c*/ 	.word	0xfffffffd
	.align		4
        /*0020*/ 	.word	0x00000000
	.align		4
        /*0024*/ 	.word	0xfffffffc


//--------------------- .nv.constant4             --------------------------
	.section	.nv.constant4,"a",@progbits
	.align	8
	.align		8
.nv.constant4:
        /*0000*/ 	.dword	vprintf
	.align		8
        /*0008*/ 	.dword	$str


//--------------------- .text._Z5hellov           --------------------------
	.section	.text._Z5hellov,"ax",@progbits
	.align	128
        .global         _Z5hellov
        .type           _Z5hellov,@function
        .size           _Z5hellov,(.L_x_2 - _Z5hellov)
        .other          _Z5hellov,@"STO_CUDA_ENTRY STV_DEFAULT"
_Z5hellov:
.text._Z5hellov:
[----:B------:R-:W0:Y:S01]  /*0000*/  LDC R1, c[0x0][0x37c] ;  /* 0x0000df00ff017b82 */ /* 0x000e220000000800 */
[----:B------:R-:W1:Y:S01]  /*0010*/  S2R R8, SR_CTAID.X ;  /* 0x0000000000087919 */ /* 0x000e620000002500 */
[----:B0-----:R-:W-:Y:S01]  /*0020*/  VIADD R1, R1, 0xfffffff8 ;  /* 0xfffffff801017836 */ /* 0x001fe20000000000 */
[----:B------:R-:W-:Y:S01]  /*0030*/  MOV R0, 0x0 ;  /* 0x0000000000007802 */ /* 0x000fe20000000f00 */
[----:B------:R-:W0:Y:S01]  /*0040*/  LDCU UR4, c[0x0][0x2f8] ;  /* 0x00005f00ff0477ac */ /* 0x000e220008000800 */
[----:B------:R-:W1:Y:S03]  /*0050*/  S2R R9, SR_TID.X ;  /* 0x0000000000097919 */ /* 0x000e660000002100 */
[----:B------:R2:W3:Y:S01]  /*0060*/  LDC.64 R2, c[0x4][R0] ;  /* 0x0100000000027b82 */ /* 0x0004e20000000a00 */
[----:B------:R-:W4:Y:S01]  /*0070*/  LDCU.64 UR6, c[0x4][0x8] ;  /* 0x01000100ff0677ac */ /* 0x000f220008000a00 */
[----:B------:R-:W5:Y:S01]  /*0080*/  LDCU UR5, c[0x0][0x2fc] ;  /* 0x00005f80ff0577ac */ /* 0x000f620008000800 */
[----:B0-----:R-:W-:Y:S01]  /*0090*/  IADD3 R6, P0, PT, R1, UR4, RZ ;  /* 0x0000000401067c10 */ /* 0x001fe2000ff1e0ff */
[----:B----4-:R-:W-:Y:S01]  /*00a0*/  IMAD.U32 R4, RZ, RZ, UR6 ;  /* 0x00000006ff047e24 */ /* 0x010fe2000f8e00ff */
[----:B------:R-:W-:-:S03]  /*00b0*/  MOV R5, UR7 ;  /* 0x0000000700057c02 */ /* 0x000fc60008000f00 */
[----:B-----5:R-:W-:Y:S01]  /*00c0*/  IMAD.X R7, RZ, RZ, UR5, P0 ;  /* 0x00000005ff077e24 */ /* 0x020fe200080e06ff */
[----:B-1----:R2:W-:Y:S07]  /*00d0*/  STL.64 [R1], R8 ;  /* 0x0000000801007387 */ /* 0x0025ee0000100a00 */
[----:B------:R-:W-:-:S07]  /*00e0*/  LEPC R20, `(.L_x_0) ;  /* 0x000000001014794e */ /* 0x000fce0000000000 */
[----:B--23--:R-:W-:Y:S05]  /*00f0*/  CALL.ABS.NOINC R2 ;  /* 0x0000000002007343 */ /* 0x00cfea0003c00000 */
.L_x_0:
[----:B------:R-:W-:Y:S05]  /*0100*/  EXIT ;  /* 0x000000000000794d */ /* 0x000fea0003800000 */
.L_x_1:
[----:B------:R-:W-:-:S00]  /*0110*/  BRA `(.L_x_1) ;  /* 0xfffffffc00fc7947 */ /* 0x000fc0000383ffff */
[----:B------:R-:W-:-:S00]  /*0120*/  NOP ;  /* 0x0000000000007918 */ /* 0x000fc00000000000 */
        /* <DEDUP_REMOVED lines=13> */
.L_x_2:


//--------------------- .nv.global.init           --------------------------
	.section	.nv.global.init,"aw",@progbits
.nv.global.init:
	.type		$str,@object
	.size		$str,(.L_0 - $str)
$str:
        /*0000*/ 	.byte	0x48, 0x65, 0x6c, 0x6c, 0x6f, 0x20, 0x66, 0x72, 0x6f, 0x6d, 0x20, 0x62, 0x6c, 0x6f, 0x63, 0x6b
        /*0010*/ 	.byte	0x20, 0x25, 0x64, 0x2c, 0x20, 0x74, 0x68, 0x72, 0x65, 0x61, 0x64, 0x20, 0x25, 0x64, 0x0a, 0x00
.L_0:


//--------------------- .nv.shared.reserved.0     --------------------------
	.section	.nv.shared.reserved.0,"aw",@nobits
	.weak		__nv_reservedSMEM_offset_0_alias
	.size		__nv_reservedSMEM_offset_0_alias, 0, 64
	.other		__nv_reservedSMEM_offset_0_alias,@"STO_CUDA_RESERVED_SHARED STV_DEFAULT"
__nv_reservedSMEM_offset_0_alias:
	.zero		0
	.zero		64


//--------------------- .nv.constant0._Z5hellov   --------------------------
	.section	.nv.constant0._Z5hellov,"a",@progbits
	.sectionflags	@""
	.align	4
.nv.constant0._Z5hellov:
	.zero		896


//--------------------- SYMBOLS --------------------------

	.type		.nv.reservedSmem.offset0,@object
	.size		.nv.reservedSmem.offset0,0x4
	.type		vprintf,@function
